	.headerflags	@"EF_CUDA_TEXMODE_UNIFIED EF_CUDA_64BIT_ADDRESS EF_CUDA_ACCELERATORS EF_CUDA_SM90 EF_CUDA_VIRTUAL_SM(EF_CUDA_SM90)"
	.elftype	@"ET_EXEC"


//--------------------- .nv.info                  --------------------------
	.section	.nv.info,"",@"SHT_CUDA_INFO"
	.align	4


	//----- nvinfo : EIATTR_REGCOUNT
	.align		4
        /*0000*/ 	.byte	0x04, 0x2f
        /*0002*/ 	.short	(.L_1 - .L_0)
	.align		4
.L_0:
        /*0004*/ 	.word	index@(triton_poi_fused_0)
        /*0008*/ 	.word	0x00000020


	//----- nvinfo : EIATTR_MIN_STACK_SIZE
	.align		4
.L_1:
        /*000c*/ 	.byte	0x04, 0x12
        /*000e*/ 	.short	(.L_3 - .L_2)
	.align		4
.L_2:
        /*0010*/ 	.word	index@(triton_poi_fused_0)
        /*0014*/ 	.word	0x00000000


	//----- nvinfo : EIATTR_FRAME_SIZE
	.align		4
.L_3:
        /*0018*/ 	.byte	0x04, 0x11
        /*001a*/ 	.short	(.L_5 - .L_4)
	.align		4
.L_4:
        /*001c*/ 	.word	index@(triton_poi_fused_0)
        /*0020*/ 	.word	0x00000000


	//----- nvinfo : EIATTR_MIN_STACK_SIZE
	.align		4
.L_5:
        /*0024*/ 	.byte	0x04, 0x12
        /*0026*/ 	.short	(.L_7 - .L_6)
	.align		4
.L_6:
        /*0028*/ 	.word	index@(triton_poi_fused_0)
        /*002c*/ 	.word	0x00000000
.L_7:


//--------------------- .nv.info.triton_poi_fused_0 --------------------------
	.section	.nv.info.triton_poi_fused_0,"",@"SHT_CUDA_INFO"
	.sectionflags	@""
	.align	4


	//----- nvinfo : EIATTR_CUDA_API_VERSION
	.align		4
        /*0000*/ 	.byte	0x04, 0x37
        /*0002*/ 	.short	(.L_9 - .L_8)
.L_8:
        /*0004*/ 	.word	0x0000007c


	//----- nvinfo : EIATTR_KPARAM_INFO
	.align		4
.L_9:
        /*0008*/ 	.byte	0x04, 0x17
        /*000a*/ 	.short	(.L_11 - .L_10)
.L_10:
        /*000c*/ 	.word	0x00000000
        /*0010*/ 	.short	0x0003
        /*0012*/ 	.short	0x0014
        /*0014*/ 	.byte	0x00, 0xf0, 0x11, 0x00


	//----- nvinfo : EIATTR_KPARAM_INFO
	.align		4
.L_11:
        /*0018*/ 	.byte	0x04, 0x17
        /*001a*/ 	.short	(.L_13 - .L_12)
.L_12:
        /*001c*/ 	.word	0x00000000
        /*0020*/ 	.short	0x0002
        /*0022*/ 	.short	0x0010
        /*0024*/ 	.byte	0x00, 0xf0, 0x11, 0x00


	//----- nvinfo : EIATTR_KPARAM_INFO
	.align		4
.L_13:
        /*0028*/ 	.byte	0x04, 0x17
        /*002a*/ 	.short	(.L_15 - .L_14)
.L_14:
        /*002c*/ 	.word	0x00000000
        /*0030*/ 	.short	0x0001
        /*0032*/ 	.short	0x0008
        /*0034*/ 	.byte	0x00, 0xf4, 0x21, 0x00


	//----- nvinfo : EIATTR_KPARAM_INFO
	.align		4
.L_15:
        /*0038*/ 	.byte	0x04, 0x17
        /*003a*/ 	.short	(.L_17 - .L_16)
.L_16:
        /*003c*/ 	.word	0x00000000
        /*0040*/ 	.short	0x0000
        /*0042*/ 	.short	0x0000
        /*0044*/ 	.byte	0x00, 0xf4, 0x21, 0x00


	//----- nvinfo : EIATTR_SPARSE_MMA_MASK
	.align		4
.L_17:
        /*0048*/ 	.byte	0x03, 0x50
        /*004a*/ 	.short	0x0000


	//----- nvinfo : EIATTR_MAXREG_COUNT
	.align		4
        /*004c*/ 	.byte	0x03, 0x1b
        /*004e*/ 	.short	0x00ff


	//----- nvinfo : EIATTR_EXIT_INSTR_OFFSETS
	.align		4
        /*0050*/ 	.byte	0x04, 0x1c
        /*0052*/ 	.short	(.L_19 - .L_18)


	//   ....[0]....
.L_18:
        /*0054*/ 	.word	0x00000770


	//   ....[1]....
        /*0058*/ 	.word	0x00000790


	//----- nvinfo : EIATTR_REQNTID
	.align		4
.L_19:
        /*005c*/ 	.byte	0x04, 0x10
        /*005e*/ 	.short	(.L_21 - .L_20)
.L_20:
        /*0060*/ 	.word	0x00000080
        /*0064*/ 	.word	0x00000001
        /*0068*/ 	.word	0x00000001


	//----- nvinfo : EIATTR_CBANK_PARAM_SIZE
	.align		4
.L_21:
        /*006c*/ 	.byte	0x03, 0x19
        /*006e*/ 	.short	0x0018


	//----- nvinfo : EIATTR_PARAM_CBANK
	.align		4
        /*0070*/ 	.byte	0x04, 0x0a
        /*0072*/ 	.short	(.L_23 - .L_22)
	.align		4
.L_22:
        /*0074*/ 	.word	index@(.nv.constant0.triton_poi_fused_0)
        /*0078*/ 	.short	0x0210
        /*007a*/ 	.short	0x0018


	//----- nvinfo : EIATTR_SW_WAR
	.align		4
.L_23:
        /*007c*/ 	.byte	0x04, 0x36
        /*007e*/ 	.short	(.L_25 - .L_24)
.L_24:
        /*0080*/ 	.word	0x00000008
.L_25:


//--------------------- .nv.callgraph             --------------------------
	.section	.nv.callgraph,"",@"SHT_CUDA_CALLGRAPH"
	.align	4
	.sectionentsize	8
	.align		4
        /*0000*/ 	.word	0x00000000
	.align		4
        /*0004*/ 	.word	0xffffffff
	.align		4
        /*0008*/ 	.word	0x00000000
	.align		4
        /*000c*/ 	.word	0xfffffffe
	.align		4
        /*0010*/ 	.word	0x00000000
	.align		4
        /*0014*/ 	.word	0xfffffffd
	.align		4
        /*0018*/ 	.word	0x00000000
	.align		4
        /*001c*/ 	.word	0xfffffffc


//--------------------- .text.triton_poi_fused_0  --------------------------
	.section	.text.triton_poi_fused_0,"ax",@progbits
	.align	128
        .global         triton_poi_fused_0
        .type           triton_poi_fused_0,@function
        .size           triton_poi_fused_0,(.L_x_1 - triton_poi_fused_0)
        .other          triton_poi_fused_0,@"STO_CUDA_ENTRY STV_DEFAULT"
triton_poi_fused_0:
.text.triton_poi_fused_0:
[----:B------:R-:W0:Y:S01]  /*0000*/  LDC R1, c[0x0][0x28] ;  /* 0x00000a00ff017b82 */ /* 0x000e220000000800 */
[----:B------:R-:W1:Y:S07]  /*0010*/  S2R R10, SR_TID.X ;  /* 0x00000000000a7919 */ /* 0x000e6e0000002100 */
[----:B------:R-:W2:Y:S01]  /*0020*/  S2UR UR4, SR_CTAID.Y ;  /* 0x00000000000479c3 */ /* 0x000ea20000002600 */
[----:B------:R-:W-:Y:S01]  /*0030*/  HFMA2.MMA R0, -RZ, RZ, 0, 0 ;  /* 0x00000000ff007435 */ /* 0x000fe200000001ff */
[----:B------:R-:W3:Y:S06]  /*0040*/  S2R R3, SR_CTAID.X ;  /* 0x0000000000037919 */ /* 0x000eec0000002500 */
[----:B------:R-:W4:Y:S01]  /*0050*/  LDC.64 R12, c[0x0][0x210] ;  /* 0x00008400ff0c7b82 */ /* 0x000f220000000a00 */
[----:B--2---:R-:W-:Y:S01]  /*0060*/  USHF.L.U32 UR4, UR4, 0x6, URZ ;  /* 0x0000000604047899 */ /* 0x004fe2000800063f */
[----:B-1----:R-:W-:-:S02]  /*0070*/  SHF.R.U32.HI R19, RZ, 0x4, R10 ;  /* 0x00000004ff137819 */ /* 0x002fc4000001160a */
[----:B------:R-:W-:Y:S02]  /*0080*/  LOP3.LUT R10, R10, 0xf, RZ, 0xc0, !PT ;  /* 0x0000000f0a0a7812 */ /* 0x000fe400078ec0ff */
[----:B------:R-:W-:Y:S02]  /*0090*/  SGXT.U32 R19, R19, 0x3 ;  /* 0x000000031313781a */ /* 0x000fe40000000000 */
[----:B---3--:R-:W-:Y:S02]  /*00a0*/  LEA R10, R3, R10, 0x4 ;  /* 0x0000000a030a7211 */ /* 0x008fe400078e20ff */
[----:B------:R-:W-:Y:S01]  /*00b0*/  LOP3.LUT R19, R19, UR4, RZ, 0xfc, !PT ;  /* 0x0000000413137c12 */ /* 0x000fe2000f8efcff */
[----:B------:R-:W-:Y:S01]  /*00c0*/  ULDC.64 UR4, c[0x0][0x208] ;  /* 0x0000820000047ab9 */ /* 0x000fe20000000a00 */
[----:B------:R-:W-:-:S03]  /*00d0*/  ISETP.GE.AND P0, PT, R10, 0x9, PT ;  /* 0x000000090a00780c */ /* 0x000fc60003f06270 */
[C---:B------:R-:W-:Y:S01]  /*00e0*/  IMAD R21, R19.reuse, 0x9, R10 ;  /* 0x0000000913157824 */ /* 0x040fe200078e020a */
[----:B------:R-:W-:-:S03]  /*00f0*/  ISETP.LT.AND P1, PT, R19, 0x48, !P0 ;  /* 0x000000481300780c */ /* 0x000fc60004721270 */
[----:B----4-:R-:W-:Y:S01]  /*0100*/  IMAD.WIDE R14, R21, 0x4, R12 ;  /* 0x00000004150e7825 */ /* 0x010fe200078e020c */
[C---:B------:R-:W-:Y:S02]  /*0110*/  LOP3.LUT R4, R19.reuse, 0x8, RZ, 0xfc, !PT ;  /* 0x0000000813047812 */ /* 0x040fe400078efcff */
[C---:B------:R-:W-:Y:S02]  /*0120*/  LOP3.LUT R11, R19.reuse, 0x18, RZ, 0xfc, !PT ;  /* 0x00000018130b7812 */ /* 0x040fe400078efcff */
[C---:B------:R-:W-:Y:S02]  /*0130*/  LOP3.LUT R2, R19.reuse, 0x20, RZ, 0xfc, !PT ;  /* 0x0000002013027812 */ /* 0x040fe400078efcff */
[----:B------:R-:W-:Y:S02]  /*0140*/  LOP3.LUT R9, R19, 0x10, RZ, 0xfc, !PT ;  /* 0x0000001013097812 */ /* 0x000fe400078efcff */
[----:B------:R-:W-:Y:S01]  /*0150*/  IADD3 R29, R21, 0x48, RZ ;  /* 0x00000048151d7810 */ /* 0x000fe20007ffe0ff */
[----:B------:R1:W2:Y:S01]  /*0160*/  @P1 LDG.E.EL R0, desc[UR4][R14.64] ;  /* 0x000000040e001981 */ /* 0x0002a2000c2e1900 */
[----:B------:R-:W-:-:S02]  /*0170*/  ISETP.LT.AND P6, PT, R4, 0x48, !P0 ;  /* 0x000000480400780c */ /* 0x000fc400047c1270 */
[----:B------:R-:W-:Y:S02]  /*0180*/  ISETP.LT.AND P4, PT, R11, 0x48, !P0 ;  /* 0x000000480b00780c */ /* 0x000fe40004781270 */
[----:B------:R-:W-:Y:S02]  /*0190*/  ISETP.LT.AND P3, PT, R2, 0x48, !P0 ;  /* 0x000000480200780c */ /* 0x000fe40004761270 */
[----:B------:R-:W-:Y:S01]  /*01a0*/  LOP3.LUT R22, R19, 0x28, RZ, 0xfc, !PT ;  /* 0x0000002813167812 */ /* 0x000fe200078efcff */
[----:B------:R-:W-:Y:S01]  /*01b0*/  HFMA2.MMA R5, -RZ, RZ, 0, 0 ;  /* 0x00000000ff057435 */ /* 0x000fe200000001ff */
[----:B------:R-:W-:Y:S01]  /*01c0*/  MOV R8, RZ ;  /* 0x000000ff00087202 */ /* 0x000fe20000000f00 */
[----:B------:R-:W-:Y:S01]  /*01d0*/  IMAD.WIDE R28, R29, 0x4, R12 ;  /* 0x000000041d1c7825 */ /* 0x000fe200078e020c */
[----:B------:R-:W-:Y:S02]  /*01e0*/  ISETP.LT.AND P5, PT, R9, 0x48, !P0 ;  /* 0x000000480900780c */ /* 0x000fe400047a1270 */
[----:B-1----:R-:W-:-:S02]  /*01f0*/  IADD3 R15, R21, 0xd8, RZ ;  /* 0x000000d8150f7810 */ /* 0x002fc40007ffe0ff */
[----:B------:R-:W-:Y:S02]  /*0200*/  LOP3.LUT R24, R19, 0x30, RZ, 0xfc, !PT ;  /* 0x0000003013187812 */ /* 0x000fe400078efcff */
[----:B------:R-:W-:Y:S02]  /*0210*/  CS2R R6, SRZ ;  /* 0x0000000000067805 */ /* 0x000fe4000001ff00 */
[----:B------:R-:W-:Y:S02]  /*0220*/  IADD3 R17, R21, 0x120, RZ ;  /* 0x0000012015117810 */ /* 0x000fe40007ffe0ff */
[----:B------:R-:W-:Y:S02]  /*0230*/  P2R R18, PR, RZ, 0x2 ;  /* 0x00000002ff127803 */ /* 0x000fe40000000000 */
[----:B------:R-:W-:Y:S02]  /*0240*/  IADD3 R27, R21, 0x90, RZ ;  /* 0x00000090151b7810 */ /* 0x000fe40007ffe0ff */
[----:B------:R-:W-:Y:S01]  /*0250*/  ISETP.LT.AND P2, PT, R22, 0x48, !P0 ;  /* 0x000000481600780c */ /* 0x000fe20004741270 */
[--C-:B------:R-:W-:Y:S01]  /*0260*/  IMAD.WIDE R14, R15, 0x4, R12.reuse ;  /* 0x000000040f0e7825 */ /* 0x100fe200078e020c */
[----:B------:R-:W-:Y:S01]  /*0270*/  ISETP.LT.AND P1, PT, R24, 0x48, !P0 ;  /* 0x000000481800780c */ /* 0x000fe20004721270 */
[----:B------:R1:W3:Y:S01]  /*0280*/  @P6 LDG.E.EL R8, desc[UR4][R28.64] ;  /* 0x000000041c086981 */ /* 0x0002e2000c2e1900 */
[----:B------:R-:W-:Y:S01]  /*0290*/  IADD3 R20, R21, 0x168, RZ ;  /* 0x0000016815147810 */ /* 0x000fe20007ffe0ff */
[--C-:B------:R-:W-:Y:S01]  /*02a0*/  IMAD.WIDE R16, R17, 0x4, R12.reuse ;  /* 0x0000000411107825 */ /* 0x100fe200078e020c */
[----:B------:R-:W-:Y:S01]  /*02b0*/  HFMA2.MMA R23, -RZ, RZ, 0, 0 ;  /* 0x00000000ff177435 */ /* 0x000fe200000001ff */
[----:B------:R-:W-:Y:S01]  /*02c0*/  P2R R3, PR, RZ, 0x40 ;  /* 0x00000040ff037803 */ /* 0x000fe20000000000 */
[----:B------:R4:W3:Y:S01]  /*02d0*/  @P4 LDG.E.EL R6, desc[UR4][R14.64] ;  /* 0x000000040e064981 */ /* 0x0008e2000c2e1900 */
[----:B------:R-:W-:Y:S01]  /*02e0*/  IMAD.WIDE R26, R27, 0x4, R12 ;  /* 0x000000041b1a7825 */ /* 0x000fe200078e020c */
[----:B------:R-:W-:-:S02]  /*02f0*/  ISETP.NE.AND P6, PT, R18, RZ, PT ;  /* 0x000000ff1200720c */ /* 0x000fc40003fc5270 */
[----:B-1----:R-:W-:Y:S01]  /*0300*/  IADD3 R29, R21, 0x1b0, RZ ;  /* 0x000001b0151d7810 */ /* 0x002fe20007ffe0ff */
[----:B------:R1:W3:Y:S01]  /*0310*/  @P3 LDG.E.EL R5, desc[UR4][R16.64] ;  /* 0x0000000410053981 */ /* 0x0002e2000c2e1900 */
[----:B------:R-:W-:Y:S01]  /*0320*/  MOV R18, RZ ;  /* 0x000000ff00127202 */ /* 0x000fe20000000f00 */
[--C-:B----4-:R-:W-:Y:S02]  /*0330*/  IMAD.WIDE R14, R20, 0x4, R12.reuse ;  /* 0x00000004140e7825 */ /* 0x110fe400078e020c */
[----:B------:R4:W3:Y:S04]  /*0340*/  @P5 LDG.E.EL R7, desc[UR4][R26.64] ;  /* 0x000000041a075981 */ /* 0x0008e8000c2e1900 */
[----:B------:R-:W3:Y:S01]  /*0350*/  @P2 LDG.E.EL R18, desc[UR4][R14.64] ;  /* 0x000000040e122981 */ /* 0x000ee2000c2e1900 */
[----:B-1----:R-:W-:-:S05]  /*0360*/  IMAD.WIDE R16, R29, 0x4, R12 ;  /* 0x000000041d107825 */ /* 0x002fca00078e020c */
[----:B------:R1:W3:Y:S01]  /*0370*/  @P1 LDG.E.EL R23, desc[UR4][R16.64] ;  /* 0x0000000410171981 */ /* 0x0002e2000c2e1900 */
[----:B------:R-:W-:Y:S01]  /*0380*/  IADD3 R21, R21, 0x1f8, RZ ;  /* 0x000001f815157810 */ /* 0x000fe20007ffe0ff */
[----:B----4-:R-:W-:-:S04]  /*0390*/  IMAD.HI R27, R19, 0x55555556, RZ ;  /* 0x55555556131b7827 */ /* 0x010fc800078e02ff */
[----:B------:R-:W-:Y:S02]  /*03a0*/  IMAD.WIDE R20, R21, 0x4, R12 ;  /* 0x0000000415147825 */ /* 0x000fe400078e020c */
[----:B------:R-:W4:Y:S01]  /*03b0*/  LDC.64 R12, c[0x0][0x218] ;  /* 0x00008600ff0c7b82 */ /* 0x000f220000000a00 */
[----:B------:R-:W-:Y:S02]  /*03c0*/  LEA.HI R28, R27, R27, RZ, 0x1 ;  /* 0x0000001b1b1c7211 */ /* 0x000fe400078f08ff */
[----:B------:R-:W-:-:S03]  /*03d0*/  LOP3.LUT R25, R19, 0x38, RZ, 0xfc, !PT ;  /* 0x0000003813197812 */ /* 0x000fc600078efcff */
[----:B------:R-:W-:Y:S01]  /*03e0*/  IMAD R19, R28, -0x3, R19 ;  /* 0xfffffffd1c137824 */ /* 0x000fe200078e0213 */
[----:B------:R-:W-:-:S03]  /*03f0*/  ISETP.LT.AND P0, PT, R25, 0x48, !P0 ;  /* 0x000000481900780c */ /* 0x000fc60004701270 */
[----:B------:R-:W-:Y:S01]  /*0400*/  IMAD R19, R10, 0x3, R19 ;  /* 0x000000030a137824 */ /* 0x000fe200078e0213 */
[----:B------:R-:W-:-:S03]  /*0410*/  MOV R26, RZ ;  /* 0x000000ff001a7202 */ /* 0x000fc60000000f00 */
[----:B------:R-:W-:Y:S02]  /*0420*/  IMAD R19, R28, 0x1b, R19 ;  /* 0x0000001b1c137824 */ /* 0x000fe400078e0213 */
[----:B-1----:R-:W-:-:S04]  /*0430*/  IMAD.HI R16, R9, 0x55555556, RZ ;  /* 0x5555555609107827 */ /* 0x002fc800078e02ff */
[----:B------:R1:W5:Y:S01]  /*0440*/  @P0 LDG.E.EL R26, desc[UR4][R20.64] ;  /* 0x00000004141a0981 */ /* 0x000362000c2e1900 */
[----:B0---4-:R-:W-:Y:S01]  /*0450*/  IMAD.WIDE R14, R19, 0x4, R12 ;  /* 0x00000004130e7825 */ /* 0x011fe200078e020c */
[----:B------:R-:W-:-:S03]  /*0460*/  LEA.HI R16, R16, R16, RZ, 0x1 ;  /* 0x0000001010107211 */ /* 0x000fc600078f08ff */
[----:B------:R-:W-:-:S04]  /*0470*/  IMAD.HI R17, R11, 0x55555556, RZ ;  /* 0x555555560b117827 */ /* 0x000fc800078e02ff */
[----:B------:R-:W-:-:S04]  /*0480*/  IMAD R9, R16, -0x3, R9 ;  /* 0xfffffffd10097824 */ /* 0x000fc800078e0209 */
[----:B------:R-:W-:Y:S02]  /*0490*/  IMAD R9, R16, 0x1b, R9 ;  /* 0x0000001b10097824 */ /* 0x000fe400078e0209 */
[----:B------:R-:W-:-:S04]  /*04a0*/  IMAD.HI R16, R2, 0x55555556, RZ ;  /* 0x5555555602107827 */ /* 0x000fc800078e02ff */
[----:B------:R-:W-:Y:S01]  /*04b0*/  IMAD R9, R10, 0x3, R9 ;  /* 0x000000030a097824 */ /* 0x000fe200078e0209 */
[----:B--2---:R0:W-:Y:S01]  /*04c0*/  @P6 STG.E desc[UR4][R14.64], R0 ;  /* 0x000000000e006986 */ /* 0x0041e2000c101904 */
[----:B------:R-:W-:Y:S01]  /*04d0*/  ISETP.NE.AND P6, PT, R3, RZ, PT ;  /* 0x000000ff0300720c */ /* 0x000fe20003fc5270 */
[----:B------:R-:W-:-:S05]  /*04e0*/  IMAD.HI R3, R4, 0x55555556, RZ ;  /* 0x5555555604037827 */ /* 0x000fca00078e02ff */
[----:B------:R-:W-:-:S05]  /*04f0*/  LEA.HI R3, R3, R3, RZ, 0x1 ;  /* 0x0000000303037211 */ /* 0x000fca00078f08ff */
[----:B------:R-:W-:Y:S02]  /*0500*/  IMAD R4, R3, -0x3, R4 ;  /* 0xfffffffd03047824 */ /* 0x000fe400078e0204 */
[----:B0-----:R-:W-:-:S04]  /*0510*/  IMAD.HI R0, R22, 0x55555556, RZ ;  /* 0x5555555616007827 */ /* 0x001fc800078e02ff */
[----:B------:R-:W-:Y:S01]  /*0520*/  IMAD R3, R3, 0x1b, R4 ;  /* 0x0000001b03037824 */ /* 0x000fe200078e0204 */
[----:B------:R-:W-:Y:S01]  /*0530*/  LEA.HI R4, R17, R17, RZ, 0x1 ;  /* 0x0000001111047211 */ /* 0x000fe200078f08ff */
[----:B------:R-:W-:-:S04]  /*0540*/  IMAD.HI R17, R24, 0x55555556, RZ ;  /* 0x5555555618117827 */ /* 0x000fc800078e02ff */
[----:B------:R-:W-:Y:S01]  /*0550*/  IMAD.HI R14, R25, 0x55555556, RZ ;  /* 0x55555556190e7827 */ /* 0x000fe200078e02ff */
[----:B------:R-:W-:-:S03]  /*0560*/  LEA.HI R15, R16, R16, RZ, 0x1 ;  /* 0x00000010100f7211 */ /* 0x000fc600078f08ff */
[----:B------:R-:W-:Y:S01]  /*0570*/  IMAD R19, R4, -0x3, R11 ;  /* 0xfffffffd04137824 */ /* 0x000fe200078e020b */
[----:B------:R-:W-:Y:S02]  /*0580*/  LEA.HI R11, R0, R0, RZ, 0x1 ;  /* 0x00000000000b7211 */ /* 0x000fe400078f08ff */
[----:B------:R-:W-:Y:S02]  /*0590*/  LEA.HI R17, R17, R17, RZ, 0x1 ;  /* 0x0000001111117211 */ /* 0x000fe400078f08ff */
[----:B------:R-:W-:Y:S01]  /*05a0*/  LEA.HI R0, R14, R14, RZ, 0x1 ;  /* 0x0000000e0e007211 */ /* 0x000fe200078f08ff */
[----:B------:R-:W-:Y:S02]  /*05b0*/  IMAD R2, R15, -0x3, R2 ;  /* 0xfffffffd0f027824 */ /* 0x000fe400078e0202 */
[----:B------:R-:W-:Y:S02]  /*05c0*/  IMAD R22, R11, -0x3, R22 ;  /* 0xfffffffd0b167824 */ /* 0x000fe400078e0216 */
[----:B------:R-:W-:-:S02]  /*05d0*/  IMAD R24, R17, -0x3, R24 ;  /* 0xfffffffd11187824 */ /* 0x000fc400078e0218 */
[----:B------:R-:W-:Y:S02]  /*05e0*/  IMAD R25, R0, -0x3, R25 ;  /* 0xfffffffd00197824 */ /* 0x000fe400078e0219 */
[----:B------:R-:W-:Y:S02]  /*05f0*/  IMAD R19, R4, 0x1b, R19 ;  /* 0x0000001b04137824 */ /* 0x000fe400078e0213 */
[----:B-1----:R-:W-:Y:S02]  /*0600*/  IMAD R21, R15, 0x1b, R2 ;  /* 0x0000001b0f157824 */ /* 0x002fe400078e0202 */
[----:B------:R-:W-:Y:S02]  /*0610*/  IMAD R11, R11, 0x1b, R22 ;  /* 0x0000001b0b0b7824 */ /* 0x000fe400078e0216 */
[----:B------:R-:W-:Y:S02]  /*0620*/  IMAD R27, R17, 0x1b, R24 ;  /* 0x0000001b111b7824 */ /* 0x000fe400078e0218 */
[----:B------:R-:W-:-:S02]  /*0630*/  IMAD R29, R0, 0x1b, R25 ;  /* 0x0000001b001d7824 */ /* 0x000fc400078e0219 */
[C---:B------:R-:W-:Y:S02]  /*0640*/  IMAD R3, R10.reuse, 0x3, R3 ;  /* 0x000000030a037824 */ /* 0x040fe400078e0203 */
[C---:B------:R-:W-:Y:S02]  /*0650*/  IMAD R15, R10.reuse, 0x3, R19 ;  /* 0x000000030a0f7824 */ /* 0x040fe400078e0213 */
[C---:B------:R-:W-:Y:S02]  /*0660*/  IMAD R17, R10.reuse, 0x3, R21 ;  /* 0x000000030a117824 */ /* 0x040fe400078e0215 */
[C---:B------:R-:W-:Y:S02]  /*0670*/  IMAD R21, R10.reuse, 0x3, R11 ;  /* 0x000000030a157824 */ /* 0x040fe400078e020b */
[C---:B------:R-:W-:Y:S02]  /*0680*/  IMAD R25, R10.reuse, 0x3, R27 ;  /* 0x000000030a197824 */ /* 0x040fe400078e021b */
[----:B------:R-:W-:-:S02]  /*0690*/  IMAD R29, R10, 0x3, R29 ;  /* 0x000000030a1d7824 */ /* 0x000fc400078e021d */
[----:B------:R-:W-:-:S04]  /*06a0*/  IMAD.WIDE R2, R3, 0x4, R12 ;  /* 0x0000000403027825 */ /* 0x000fc800078e020c */
[--C-:B------:R-:W-:Y:S01]  /*06b0*/  IMAD.WIDE R10, R9, 0x4, R12.reuse ;  /* 0x00000004090a7825 */ /* 0x100fe200078e020c */
[----:B---3--:R0:W-:Y:S03]  /*06c0*/  @P6 STG.E desc[UR4][R2.64], R8 ;  /* 0x0000000802006986 */ /* 0x0081e6000c101904 */
[--C-:B------:R-:W-:Y:S01]  /*06d0*/  IMAD.WIDE R14, R15, 0x4, R12.reuse ;  /* 0x000000040f0e7825 */ /* 0x100fe200078e020c */
[----:B------:R0:W-:Y:S03]  /*06e0*/  @P5 STG.E desc[UR4][R10.64], R7 ;  /* 0x000000070a005986 */ /* 0x0001e6000c101904 */
[--C-:B------:R-:W-:Y:S01]  /*06f0*/  IMAD.WIDE R16, R17, 0x4, R12.reuse ;  /* 0x0000000411107825 */ /* 0x100fe200078e020c */
[----:B------:R0:W-:Y:S03]  /*0700*/  @P4 STG.E desc[UR4][R14.64], R6 ;  /* 0x000000060e004986 */ /* 0x0001e6000c101904 */
[--C-:B------:R-:W-:Y:S01]  /*0710*/  IMAD.WIDE R20, R21, 0x4, R12.reuse ;  /* 0x0000000415147825 */ /* 0x100fe200078e020c */
[----:B------:R0:W-:Y:S03]  /*0720*/  @P3 STG.E desc[UR4][R16.64], R5 ;  /* 0x0000000510003986 */ /* 0x0001e6000c101904 */
[--C-:B------:R-:W-:Y:S01]  /*0730*/  IMAD.WIDE R24, R25, 0x4, R12.reuse ;  /* 0x0000000419187825 */ /* 0x100fe200078e020c */
[----:B------:R0:W-:Y:S04]  /*0740*/  @P2 STG.E desc[UR4][R20.64], R18 ;  /* 0x0000001214002986 */ /* 0x0001e8000c101904 */
[----:B------:R0:W-:Y:S01]  /*0750*/  @P1 STG.E desc[UR4][R24.64], R23 ;  /* 0x0000001718001986 */ /* 0x0001e2000c101904 */
[----:B------:R-:W-:Y:S01]  /*0760*/  IMAD.WIDE R12, R29, 0x4, R12 ;  /* 0x000000041d0c7825 */ /* 0x000fe200078e020c */
[----:B0-----:R-:W-:Y:S06]  /*0770*/  @!P0 EXIT ;  /* 0x000000000000894d */ /* 0x001fec0003800000 */
[----:B-----5:R-:W-:Y:S01]  /*0780*/  STG.E desc[UR4][R12.64], R26 ;  /* 0x0000001a0c007986 */ /* 0x020fe2000c101904 */
[----:B------:R-:W-:Y:S05]  /*0790*/  EXIT ;  /* 0x000000000000794d */ /* 0x000fea0003800000 */
.L_x_0:
[----:B------:R-:W-:-:S00]  /*07a0*/  BRA `(.L_x_0) ;  /* 0xfffffffc00fc7947 */ /* 0x000fc0000383ffff */
[----:B------:R-:W-:-:S00]  /*07b0*/  NOP ;  /* 0x0000000000007918 */ /* 0x000fc00000000000 */
        /* <DEDUP_REMOVED lines=12> */
.L_x_1:


//--------------------- .nv.constant0.triton_poi_fused_0 --------------------------
	.section	.nv.constant0.triton_poi_fused_0,"a",@progbits
	.sectionflags	@""
	.align	4
.nv.constant0.triton_poi_fused_0:
	.zero		552
